//
// Generated by NVIDIA NVVM Compiler
//
// Compiler Build ID: CL-36424714
// Cuda compilation tools, release 13.0, V13.0.88
// Based on NVVM 20.0.0
//

.version 9.0
.target sm_100
.address_size 64

	// .globl	_Z6kernelPdS_S_i

.visible .entry _Z6kernelPdS_S_i(
	.param .u64 .ptr .align 1 _Z6kernelPdS_S_i_param_0,
	.param .u64 .ptr .align 1 _Z6kernelPdS_S_i_param_1,
	.param .u64 .ptr .align 1 _Z6kernelPdS_S_i_param_2,
	.param .u32 _Z6kernelPdS_S_i_param_3
)
{
	.reg .pred 	%p<10>;
	.reg .b32 	%r<39>;
	.reg .b64 	%rd<50>;
	.reg .b64 	%fd<55>;

	ld.param.u64 	%rd10, [_Z6kernelPdS_S_i_param_0];
	ld.param.u64 	%rd11, [_Z6kernelPdS_S_i_param_1];
	ld.param.u64 	%rd9, [_Z6kernelPdS_S_i_param_2];
	ld.param.u32 	%r19, [_Z6kernelPdS_S_i_param_3];
	cvta.to.global.u64 	%rd1, %rd11;
	cvta.to.global.u64 	%rd2, %rd10;
	mov.u32 	%r20, %ctaid.x;
	mov.u32 	%r21, %ntid.x;
	mov.u32 	%r22, %tid.x;
	mad.lo.s32 	%r1, %r20, %r21, %r22;
	rem.s32 	%r2, %r1, %r19;
	setp.lt.s32 	%p1, %r19, 1;
	@%p1 bra 	$L__BB0_12;
	cvta.to.global.u64 	%rd12, %rd9;
	sub.s32 	%r3, %r1, %r2;
	mul.wide.s32 	%rd13, %r1, 8;
	add.s64 	%rd3, %rd12, %rd13;
	ld.global.f64 	%fd52, [%rd3];
	and.b32  	%r4, %r19, 7;
	setp.lt.u32 	%p2, %r19, 8;
	mov.b32 	%r37, 0;
	@%p2 bra 	$L__BB0_4;
	and.b32  	%r24, %r19, 2147483640;
	neg.s32 	%r35, %r24;
	mul.wide.u32 	%rd14, %r19, 16;
	add.s64 	%rd4, %rd1, %rd14;
	mul.wide.u32 	%rd15, %r19, 32;
	add.s64 	%rd5, %rd1, %rd15;
	mul.wide.u32 	%rd16, %r19, 40;
	add.s64 	%rd6, %rd1, %rd16;
	mul.wide.u32 	%rd17, %r19, 48;
	add.s64 	%rd7, %rd1, %rd17;
	mul.wide.u32 	%rd18, %r19, 56;
	add.s64 	%rd8, %rd1, %rd18;
	mov.u32 	%r33, %r3;
	mov.u32 	%r34, %r2;
$L__BB0_3:
	.pragma "nounroll";
	and.b32  	%r37, %r19, 2147483640;
	mul.wide.s32 	%rd19, %r34, 8;
	mul.wide.u32 	%rd20, %r19, 8;
	add.s64 	%rd21, %rd1, %rd19;
	add.s64 	%rd22, %rd21, %rd20;
	add.s64 	%rd23, %rd4, %rd19;
	mul.wide.u32 	%rd24, %r19, 24;
	add.s64 	%rd25, %rd21, %rd24;
	add.s64 	%rd26, %rd5, %rd19;
	add.s64 	%rd27, %rd6, %rd19;
	add.s64 	%rd28, %rd7, %rd19;
	add.s64 	%rd29, %rd8, %rd19;
	mul.wide.s32 	%rd30, %r33, 8;
	add.s64 	%rd31, %rd2, %rd30;
	ld.global.f64 	%fd9, [%rd31];
	ld.global.f64 	%fd10, [%rd21];
	fma.rn.f64 	%fd11, %fd9, %fd10, %fd52;
	st.global.f64 	[%rd3], %fd11;
	ld.global.f64 	%fd12, [%rd31+8];
	ld.global.f64 	%fd13, [%rd22];
	fma.rn.f64 	%fd14, %fd12, %fd13, %fd11;
	st.global.f64 	[%rd3], %fd14;
	ld.global.f64 	%fd15, [%rd31+16];
	ld.global.f64 	%fd16, [%rd23];
	fma.rn.f64 	%fd17, %fd15, %fd16, %fd14;
	st.global.f64 	[%rd3], %fd17;
	ld.global.f64 	%fd18, [%rd31+24];
	ld.global.f64 	%fd19, [%rd25];
	fma.rn.f64 	%fd20, %fd18, %fd19, %fd17;
	st.global.f64 	[%rd3], %fd20;
	ld.global.f64 	%fd21, [%rd31+32];
	ld.global.f64 	%fd22, [%rd26];
	fma.rn.f64 	%fd23, %fd21, %fd22, %fd20;
	st.global.f64 	[%rd3], %fd23;
	ld.global.f64 	%fd24, [%rd31+40];
	ld.global.f64 	%fd25, [%rd27];
	fma.rn.f64 	%fd26, %fd24, %fd25, %fd23;
	st.global.f64 	[%rd3], %fd26;
	ld.global.f64 	%fd27, [%rd31+48];
	ld.global.f64 	%fd28, [%rd28];
	fma.rn.f64 	%fd29, %fd27, %fd28, %fd26;
	st.global.f64 	[%rd3], %fd29;
	ld.global.f64 	%fd30, [%rd31+56];
	ld.global.f64 	%fd31, [%rd29];
	fma.rn.f64 	%fd52, %fd30, %fd31, %fd29;
	st.global.f64 	[%rd3], %fd52;
	add.s32 	%r35, %r35, 8;
	shl.b32 	%r25, %r19, 3;
	add.s32 	%r34, %r34, %r25;
	add.s32 	%r33, %r33, 8;
	setp.ne.s32 	%p3, %r35, 0;
	@%p3 bra 	$L__BB0_3;
$L__BB0_4:
	setp.eq.s32 	%p4, %r4, 0;
	@%p4 bra 	$L__BB0_12;
	and.b32  	%r14, %r19, 3;
	setp.lt.u32 	%p5, %r4, 4;
	@%p5 bra 	$L__BB0_7;
	add.s32 	%r26, %r3, %r37;
	mul.wide.s32 	%rd32, %r26, 8;
	add.s64 	%rd33, %rd2, %rd32;
	ld.global.f64 	%fd32, [%rd33];
	mad.lo.s32 	%r27, %r37, %r19, %r2;
	mul.wide.s32 	%rd34, %r27, 8;
	add.s64 	%rd35, %rd1, %rd34;
	ld.global.f64 	%fd33, [%rd35];
	fma.rn.f64 	%fd34, %fd32, %fd33, %fd52;
	st.global.f64 	[%rd3], %fd34;
	ld.global.f64 	%fd35, [%rd33+8];
	mul.wide.u32 	%rd36, %r19, 8;
	add.s64 	%rd37, %rd35, %rd36;
	ld.global.f64 	%fd36, [%rd37];
	fma.rn.f64 	%fd37, %fd35, %fd36, %fd34;
	st.global.f64 	[%rd3], %fd37;
	ld.global.f64 	%fd38, [%rd33+16];
	add.s64 	%rd38, %rd37, %rd36;
	ld.global.f64 	%fd39, [%rd38];
	fma.rn.f64 	%fd40, %fd38, %fd39, %fd37;
	st.global.f64 	[%rd3], %fd40;
	ld.global.f64 	%fd41, [%rd33+24];
	add.s64 	%rd39, %rd38, %rd36;
	ld.global.f64 	%fd42, [%rd39];
	fma.rn.f64 	%fd52, %fd41, %fd42, %fd40;
	st.global.f64 	[%rd3], %fd52;
	add.s32 	%r37, %r37, 4;
$L__BB0_7:
	setp.eq.s32 	%p6, %r14, 0;
	@%p6 bra 	$L__BB0_12;
	setp.eq.s32 	%p7, %r14, 1;
	@%p7 bra 	$L__BB0_10;
	add.s32 	%r28, %r3, %r37;
	mul.wide.s32 	%rd40, %r28, 8;
	add.s64 	%rd41, %rd2, %rd40;
	ld.global.f64 	%fd43, [%rd41];
	mad.lo.s32 	%r29, %r37, %r19, %r2;
	mul.wide.s32 	%rd42, %r29, 8;
	add.s64 	%rd43, %rd1, %rd42;
	ld.global.f64 	%fd44, [%rd43];
	fma.rn.f64 	%fd45, %fd43, %fd44, %fd52;
	st.global.f64 	[%rd3], %fd45;
	ld.global.f64 	%fd46, [%rd41+8];
	mul.wide.u32 	%rd44, %r19, 8;
	add.s64 	%rd45, %rd43, %rd44;
	ld.global.f64 	%fd47, [%rd45];
	fma.rn.f64 	%fd52, %fd46, %fd47, %fd45;
	st.global.f64 	[%rd3], %fd52;
	add.s32 	%r37, %r37, 2;
$L__BB0_10:
	and.b32  	%r30, %r19, 1;
	setp.eq.b32 	%p8, %r30, 1;
	not.pred 	%p9, %p8;
	@%p9 bra 	$L__BB0_12;
	add.s32 	%r31, %r3, %r37;
	mul.wide.s32 	%rd46, %r31, 8;
	add.s64 	%rd47, %rd2, %rd46;
	ld.global.f64 	%fd48, [%rd47];
	mad.lo.s32 	%r32, %r37, %r19, %r2;
	mul.wide.s32 	%rd48, %r32, 8;
	add.s64 	%rd49, %rd1, %rd48;
	ld.global.f64 	%fd49, [%rd49];
	fma.rn.f64 	%fd50, %fd48, %fd49, %fd52;
	st.global.f64 	[%rd3], %fd50;
$L__BB0_12:
	ret;

}


// ===== COMPILED SASS (sm_100) =====

	.target	sm_100

	.elftype	@"ET_EXEC"


//--------------------- .note.nv.tkinfo           --------------------------
	.section	.note.nv.tkinfo,"",@"SHT_NOTE"
	.sectionflags	@"SHF_NOTE_NV_TKINFO"
	.tkinfo
        /*0018*/ 	.word	0x00000002
        /*0030*/ 	.string	""
        /*0030*/ 	.string	"ptxas"
        /*0030*/ 	.string	"Cuda compilation tools, release 13.0, V13.0.88"
        /*0030*/ 	.string	"Build cuda_13.0.r13.0/compiler.36424714_0"
        /*0030*/ 	.string	"-arch sm_100 -m 64 "



//--------------------- .note.nv.cuinfo           --------------------------
	.section	.note.nv.cuinfo,"",@"SHT_NOTE"
	.sectionflags	@"SHF_NOTE_NV_CUINFO"
        /*0018*/ 	.short	0x0002
        /*001a*/ 	.short	0x0064
        /*001c*/ 	.short	0x0082
	.zero		2


//--------------------- .nv.info                  --------------------------
	.section	.nv.info,"",@"SHT_CUDA_INFO"
	.align	4


	//----- nvinfo : EIATTR_REGCOUNT
	.align		4
        /*0000*/ 	.byte	0x04, 0x2f
        /*0002*/ 	.short	(.L_1 - .L_0)
	.align		4
.L_0:
        /*0004*/ 	.word	index@(_Z6kernelPdS_S_i)
        /*0008*/ 	.word	0x0000001a


	//----- nvinfo : EIATTR_FRAME_SIZE
	.align		4
.L_1:
        /*000c*/ 	.byte	0x04, 0x11
        /*000e*/ 	.short	(.L_3 - .L_2)
	.align		4
.L_2:
        /*0010*/ 	.word	index@(_Z6kernelPdS_S_i)
        /*0014*/ 	.word	0x00000000


	//----- nvinfo : EIATTR_MIN_STACK_SIZE
	.align		4
.L_3:
        /*0018*/ 	.byte	0x04, 0x12
        /*001a*/ 	.short	(.L_5 - .L_4)
	.align		4
.L_4:
        /*001c*/ 	.word	index@(_Z6kernelPdS_S_i)
        /*0020*/ 	.word	0x00000000
.L_5:


//--------------------- .nv.compat                --------------------------
	.section	.nv.compat,"",@"SHT_CUDA_COMPAT_INFO"
	.align	4
        /*0000*/ 	.byte	0x02, 0x09, 0x00, 0x00, 0x02, 0x02, 0x01, 0x00, 0x02, 0x05, 0x05, 0x00, 0x03, 0x07, 0x01, 0x01
        /*0010*/ 	.byte	0x02, 0x03, 0x00, 0x00, 0x02, 0x06, 0x01, 0x00, 0x04, 0x0b, 0x08, 0x00, 0x01, 0x00, 0x00, 0x00
        /*0020*/ 	.byte	0x00, 0x00, 0x00, 0x00


//--------------------- .nv.info._Z6kernelPdS_S_i --------------------------
	.section	.nv.info._Z6kernelPdS_S_i,"",@"SHT_CUDA_INFO"
	.sectionflags	@""
	.align	4


	//----- nvinfo : EIATTR_CUDA_API_VERSION
	.align		4
        /*0000*/ 	.byte	0x04, 0x37
        /*0002*/ 	.short	(.L_7 - .L_6)
.L_6:
        /*0004*/ 	.word	0x00000082


	//----- nvinfo : EIATTR_KPARAM_INFO
	.align		4
.L_7:
        /*0008*/ 	.byte	0x04, 0x17
        /*000a*/ 	.short	(.L_9 - .L_8)
.L_8:
        /*000c*/ 	.word	0x00000000
        /*0010*/ 	.short	0x0003
        /*0012*/ 	.short	0x0018
        /*0014*/ 	.byte	0x00, 0xf0, 0x11, 0x00


	//----- nvinfo : EIATTR_KPARAM_INFO
	.align		4
.L_9:
        /*0018*/ 	.byte	0x04, 0x17
        /*001a*/ 	.short	(.L_11 - .L_10)
.L_10:
        /*001c*/ 	.word	0x00000000
        /*0020*/ 	.short	0x0002
        /*0022*/ 	.short	0x0010
        /*0024*/ 	.byte	0x00, 0xf5, 0x21, 0x00


	//----- nvinfo : EIATTR_KPARAM_INFO
	.align		4
.L_11:
        /*0028*/ 	.byte	0x04, 0x17
        /*002a*/ 	.short	(.L_13 - .L_12)
.L_12:
        /*002c*/ 	.word	0x00000000
        /*0030*/ 	.short	0x0001
        /*0032*/ 	.short	0x0008
        /*0034*/ 	.byte	0x00, 0xf5, 0x21, 0x00


	//----- nvinfo : EIATTR_KPARAM_INFO
	.align		4
.L_13:
        /*0038*/ 	.byte	0x04, 0x17
        /*003a*/ 	.short	(.L_15 - .L_14)
.L_14:
        /*003c*/ 	.word	0x00000000
        /*0040*/ 	.short	0x0000
        /*0042*/ 	.short	0x0000
        /*0044*/ 	.byte	0x00, 0xf5, 0x21, 0x00


	//----- nvinfo : EIATTR_SPARSE_MMA_MASK
	.align		4
.L_15:
        /*0048*/ 	.byte	0x03, 0x50
        /*004a*/ 	.short	0x0000


	//----- nvinfo : EIATTR_MAXREG_COUNT
	.align		4
        /*004c*/ 	.byte	0x03, 0x1b
        /*004e*/ 	.short	0x00ff


	//----- nvinfo : EIATTR_MERCURY_ISA_VERSION
	.align		4
        /*0050*/ 	.byte	0x03, 0x5f
        /*0052*/ 	.short	0x0101


	//----- nvinfo : EIATTR_VRC_CTA_INIT_COUNT
	.align		4
        /*0054*/ 	.byte	0x02, 0x4a
	.zero		1
	.zero		1


	//----- nvinfo : EIATTR_EXIT_INSTR_OFFSETS
	.align		4
        /*0058*/ 	.byte	0x04, 0x1c
        /*005a*/ 	.short	(.L_17 - .L_16)


	//   ....[0]....
.L_16:
        /*005c*/ 	.word	0x00000070


	//   ....[1]....
        /*0060*/ 	.word	0x000006b0


	//   ....[2]....
        /*0064*/ 	.word	0x000008d0


	//   ....[3]....
        /*0068*/ 	.word	0x00000a40


	//   ....[4]....
        /*006c*/ 	.word	0x00000af0


	//----- nvinfo : EIATTR_CBANK_PARAM_SIZE
	.align		4
.L_17:
        /*0070*/ 	.byte	0x03, 0x19
        /*0072*/ 	.short	0x001c


	//----- nvinfo : EIATTR_PARAM_CBANK
	.align		4
        /*0074*/ 	.byte	0x04, 0x0a
        /*0076*/ 	.short	(.L_19 - .L_18)
	.align		4
.L_18:
        /*0078*/ 	.word	index@(.nv.constant0._Z6kernelPdS_S_i)
        /*007c*/ 	.short	0x0380
        /*007e*/ 	.short	0x001c


	//----- nvinfo : EIATTR_SW_WAR
	.align		4
.L_19:
        /*0080*/ 	.byte	0x04, 0x36
        /*0082*/ 	.short	(.L_21 - .L_20)
.L_20:
        /*0084*/ 	.word	0x00000008
.L_21:


//--------------------- .nv.callgraph             --------------------------
	.section	.nv.callgraph,"",@"SHT_CUDA_CALLGRAPH"
	.align	4
	.sectionentsize	8
	.align		4
        /*0000*/ 	.word	0x00000000
	.align		4
        /*0004*/ 	.word	0xffffffff
	.align		4
        /*0008*/ 	.word	0x00000000
	.align		4
        /*000c*/ 	.word	0xfffffffe
	.align		4
        /*0010*/ 	.word	0x00000000
	.align		4
        /*0014*/ 	.word	0xfffffffd
	.align		4
        /*0018*/ 	.word	0x00000000
	.align		4
        /*001c*/ 	.word	0xfffffffc


//--------------------- .text._Z6kernelPdS_S_i    --------------------------
	.section	.text._Z6kernelPdS_S_i,"ax",@progbits
	.align	128
        .global         _Z6kernelPdS_S_i
        .type           _Z6kernelPdS_S_i,@function
        .size           _Z6kernelPdS_S_i,(.L_x_5 - _Z6kernelPdS_S_i)
        .other          _Z6kernelPdS_S_i,@"STO_CUDA_ENTRY STV_DEFAULT"
_Z6kernelPdS_S_i:
.text._Z6kernelPdS_S_i:
[----:B------:R-:W-:Y:S01]  /*0000*/  LDC R1, c[0x0][0x37c] ;  /* 0x0000df00ff017b82 */ /* 0x000fe20000000800 */
[----:B------:R-:W0:Y:S01]  /*0010*/  LDCU UR5, c[0x0][0x398] ;  /* 0x00007300ff0577ac */ /* 0x000e220008000800 */
[----:B------:R-:W1:Y:S06]  /*0020*/  S2R R0, SR_TID.X ;  /* 0x0000000000007919 */ /* 0x000e6c0000002100 */
[----:B------:R-:W2:Y:S08]  /*0030*/  LDC R9, c[0x0][0x360] ;  /* 0x0000d800ff097b82 */ /* 0x000eb00000000800 */
[----:B------:R-:W3:Y:S01]  /*0040*/  S2UR UR4, SR_CTAID.X ;  /* 0x00000000000479c3 */ /* 0x000ee20000002500 */
[----:B0-----:R-:W-:-:S06]  /*0050*/  UISETP.GE.AND UP0, UPT, UR5, 0x1, UPT ;  /* 0x000000010500788c */ /* 0x001fcc000bf06270 */
[----:B------:R-:W-:-:S13]  /*0060*/  PLOP3.LUT P0, PT, PT, PT, UP0, 0x80, 0x8 ;  /* 0x000000000008781c */ /* 0x000fda0003f0f008 */
[----:B-1-3--:R-:W-:Y:S05]  /*0070*/  @!P0 EXIT ;  /* 0x000000000000894d */ /* 0x00afea0003800000 */
[----:B------:R-:W0:Y:S01]  /*0080*/  LDC.64 R2, c[0x0][0x390] ;  /* 0x0000e400ff027b82 */ /* 0x000e220000000a00 */
[----:B------:R-:W1:Y:S01]  /*0090*/  LDCU.64 UR14, c[0x0][0x358] ;  /* 0x00006b00ff0e77ac */ /* 0x000e620008000a00 */
[----:B--2---:R-:W-:-:S04]  /*00a0*/  IMAD R9, R9, UR4, R0 ;  /* 0x0000000409097c24 */ /* 0x004fc8000f8e0200 */
[----:B0-----:R-:W-:-:S05]  /*00b0*/  IMAD.WIDE R2, R9, 0x8, R2 ;  /* 0x0000000809027825 */ /* 0x001fca00078e0202 */
[----:B-1----:R0:W5:Y:S01]  /*00c0*/  LDG.E.64 R12, desc[UR14][R2.64] ;  /* 0x0000000e020c7981 */ /* 0x002162000c1e1b00 */
[----:B------:R-:W-:Y:S01]  /*00d0*/  IABS R7, UR5 ;  /* 0x0000000500077c13 */ /* 0x000fe20008000000 */
[----:B------:R-:W-:Y:S01]  /*00e0*/  UISETP.GE.U32.AND UP0, UPT, UR5, 0x8, UPT ;  /* 0x000000080500788c */ /* 0x000fe2000bf06070 */
[----:B------:R-:W-:Y:S02]  /*00f0*/  ISETP.GE.AND P2, PT, R9, RZ, PT ;  /* 0x000000ff0900720c */ /* 0x000fe40003f46270 */
[----:B------:R-:W1:Y:S08]  /*0100*/  I2F.RP R0, R7 ;  /* 0x0000000700007306 */ /* 0x000e700000209400 */
[----:B-1----:R-:W1:Y:S02]  /*0110*/  MUFU.RCP R0, R0 ;  /* 0x0000000000007308 */ /* 0x002e640000001000 */
[----:B-1----:R-:W-:-:S06]  /*0120*/  IADD3 R4, PT, PT, R0, 0xffffffe, RZ ;  /* 0x0ffffffe00047810 */ /* 0x002fcc0007ffe0ff */
[----:B------:R1:W2:Y:S02]  /*0130*/  F2I.FTZ.U32.TRUNC.NTZ R5, R4 ;  /* 0x0000000400057305 */ /* 0x0002a4000021f000 */
[----:B-1----:R-:W-:Y:S01]  /*0140*/  HFMA2 R4, -RZ, RZ, 0, 0 ;  /* 0x00000000ff047431 */ /* 0x002fe200000001ff */
[----:B--2---:R-:W-:-:S05]  /*0150*/  IADD3 R6, PT, PT, RZ, -R5, RZ ;  /* 0x80000005ff067210 */ /* 0x004fca0007ffe0ff */
[----:B------:R-:W-:Y:S01]  /*0160*/  IMAD R11, R6, R7, RZ ;  /* 0x00000007060b7224 */ /* 0x000fe200078e02ff */
[----:B------:R-:W-:-:S03]  /*0170*/  IABS R6, R9 ;  /* 0x0000000900067213 */ /* 0x000fc60000000000 */
[----:B------:R-:W-:-:S06]  /*0180*/  IMAD.HI.U32 R5, R5, R11, R4 ;  /* 0x0000000b05057227 */ /* 0x000fcc00078e0004 */
[----:B------:R-:W-:-:S04]  /*0190*/  IMAD.HI.U32 R5, R5, R6, RZ ;  /* 0x0000000605057227 */ /* 0x000fc800078e00ff */
[----:B------:R-:W-:-:S04]  /*01a0*/  IMAD.MOV R5, RZ, RZ, -R5 ;  /* 0x000000ffff057224 */ /* 0x000fc800078e0a05 */
[----:B------:R-:W-:-:S05]  /*01b0*/  IMAD R0, R7, R5, R6 ;  /* 0x0000000507007224 */ /* 0x000fca00078e0206 */
[----:B------:R-:W-:-:S13]  /*01c0*/  ISETP.GT.U32.AND P0, PT, R7, R0, PT ;  /* 0x000000000700720c */ /* 0x000fda0003f04070 */
[----:B------:R-:W-:Y:S02]  /*01d0*/  @!P0 IADD3 R0, PT, PT, R0, -R7, RZ ;  /* 0x8000000700008210 */ /* 0x000fe40007ffe0ff */
[----:B------:R-:W-:Y:S02]  /*01e0*/  ISETP.NE.AND P0, PT, RZ, UR5, PT ;  /* 0x00000005ff007c0c */ /* 0x000fe4000bf05270 */
[----:B------:R-:W-:-:S13]  /*01f0*/  ISETP.GT.U32.AND P1, PT, R7, R0, PT ;  /* 0x000000000700720c */ /* 0x000fda0003f24070 */
[----:B------:R-:W-:Y:S01]  /*0200*/  @!P1 IADD3 R0, PT, PT, R0, -R7, RZ ;  /* 0x8000000700009210 */ /* 0x000fe20007ffe0ff */
[----:B------:R-:W-:-:S03]  /*0210*/  IMAD.MOV.U32 R7, RZ, RZ, RZ ;  /* 0x000000ffff077224 */ /* 0x000fc600078e00ff */
[----:B------:R-:W-:Y:S02]  /*0220*/  @!P2 IADD3 R0, PT, PT, -R0, RZ, RZ ;  /* 0x000000ff0000a210 */ /* 0x000fe40007ffe1ff */
[----:B------:R-:W-:-:S04]  /*0230*/  @!P0 LOP3.LUT R0, RZ, UR5, RZ, 0x33, !PT ;  /* 0x00000005ff008c12 */ /* 0x000fc8000f8e33ff */
[----:B------:R-:W-:Y:S01]  /*0240*/  IADD3 R6, PT, PT, R9, -R0, RZ ;  /* 0x8000000009067210 */ /* 0x000fe20007ffe0ff */
[----:B0-----:R-:W-:Y:S06]  /*0250*/  BRA.U !UP0, `(.L_x_0) ;  /* 0x00000005080c7547 */ /* 0x001fec000b800000 */
[----:B------:R-:W0:Y:S01]  /*0260*/  LDCU.64 UR16, c[0x0][0x388] ;  /* 0x00007100ff1077ac */ /* 0x000e220008000a00 */
[----:B------:R-:W-:Y:S02]  /*0270*/  MOV R8, R6 ;  /* 0x0000000600087202 */ /* 0x000fe40000000f00 */
[----:B------:R-:W-:Y:S01]  /*0280*/  MOV R7, R0 ;  /* 0x0000000000077202 */ /* 0x000fe20000000f00 */
[----:B------:R-:W-:-:S04]  /*0290*/  ULOP3.LUT UR4, UR5, 0x7ffffff8, URZ, 0xc0, !UPT ;  /* 0x7ffffff805047892 */ /* 0x000fc8000f8ec0ff */
[----:B------:R-:W-:Y:S02]  /*02a0*/  UIADD3 UR4, UPT, UPT, -UR4, URZ, URZ ;  /* 0x000000ff04047290 */ /* 0x000fe4000fffe1ff */
[----:B0-----:R-:W-:Y:S02]  /*02b0*/  UIMAD.WIDE.U32 UR6, UR5, 0x20, UR16 ;  /* 0x00000020050678a5 */ /* 0x001fe4000f8e0010 */
[----:B------:R-:W-:Y:S02]  /*02c0*/  UIMAD.WIDE.U32 UR8, UR5, 0x28, UR16 ;  /* 0x00000028050878a5 */ /* 0x000fe4000f8e0010 */
[----:B------:R-:W-:Y:S02]  /*02d0*/  UIMAD.WIDE.U32 UR10, UR5, 0x30, UR16 ;  /* 0x00000030050a78a5 */ /* 0x000fe4000f8e0010 */
[----:B------:R-:W-:-:S12]  /*02e0*/  UIMAD.WIDE.U32 UR12, UR5, 0x38, UR16 ;  /* 0x00000038050c78a5 */ /* 0x000fd8000f8e0010 */
.L_x_1:
[----:B------:R-:W0:Y:S01]  /*02f0*/  LDC.64 R4, c[0x0][0x380] ;  /* 0x0000e000ff047b82 */ /* 0x000e220000000a00 */
[----:B------:R-:W-:-:S04]  /*0300*/  IMAD.MOV.U32 R10, RZ, RZ, 0x8 ;  /* 0x00000008ff0a7424 */ /* 0x000fc800078e00ff */
[----:B------:R-:W-:-:S05]  /*0310*/  IMAD.WIDE R10, R7, R10, UR16 ;  /* 0x00000010070a7e25 */ /* 0x000fca000f8e020a */
[----:B--2---:R-:W2:Y:S01]  /*0320*/  LDG.E.64 R16, desc[UR14][R10.64] ;  /* 0x0000000e0a107981 */ /* 0x004ea2000c1e1b00 */
[----:B0-----:R-:W-:-:S05]  /*0330*/  IMAD.WIDE R4, R8, 0x8, R4 ;  /* 0x0000000808047825 */ /* 0x001fca00078e0204 */
[----:B------:R-:W2:Y:S01]  /*0340*/  LDG.E.64 R14, desc[UR14][R4.64] ;  /* 0x0000000e040e7981 */ /* 0x000ea2000c1e1b00 */
[----:B------:R-:W-:Y:S01]  /*0350*/  MOV R9, UR5 ;  /* 0x0000000500097c02 */ /* 0x000fe20008000f00 */
[----:B--2--5:R-:W-:-:S04]  /*0360*/  DFMA R16, R14, R16, R12 ;  /* 0x000000100e10722b */ /* 0x024fc8000000000c */
[----:B------:R-:W-:-:S03]  /*0370*/  IMAD.WIDE.U32 R12, R9, 0x8, R10 ;  /* 0x00000008090c7825 */ /* 0x000fc600078e000a */
[----:B------:R0:W-:Y:S04]  /*0380*/  STG.E.64 desc[UR14][R2.64], R16 ;  /* 0x0000001002007986 */ /* 0x0001e8000c101b0e */
[----:B------:R-:W2:Y:S04]  /*0390*/  LDG.E.64 R12, desc[UR14][R12.64] ;  /* 0x0000000e0c0c7981 */ /* 0x000ea8000c1e1b00 */
[----:B------:R-:W2:Y:S01]  /*03a0*/  LDG.E.64 R14, desc[UR14][R4.64+0x8] ;  /* 0x0000080e040e7981 */ /* 0x000ea2000c1e1b00 */
[----:B------:R-:W-:-:S06]  /*03b0*/  UIMAD.WIDE.U32 UR18, UR5, 0x10, UR16 ;  /* 0x00000010051278a5 */ /* 0x000fcc000f8e0010 */
[----:B------:R-:W-:Y:S02]  /*03c0*/  MOV R20, UR18 ;  /* 0x0000001200147c02 */ /* 0x000fe40008000f00 */
[----:B------:R-:W-:Y:S01]  /*03d0*/  MOV R21, UR19 ;  /* 0x0000001300157c02 */ /* 0x000fe20008000f00 */
[----:B--2---:R-:W-:Y:S02]  /*03e0*/  DFMA R18, R14, R12, R16 ;  /* 0x0000000c0e12722b */ /* 0x004fe40000000010 */
[----:B------:R-:W-:-:S05]  /*03f0*/  IMAD.WIDE R14, R7, 0x8, R20 ;  /* 0x00000008070e7825 */ /* 0x000fca00078e0214 */
[----:B------:R1:W-:Y:S04]  /*0400*/  STG.E.64 desc[UR14][R2.64], R18 ;  /* 0x0000001202007986 */ /* 0x0003e8000c101b0e */
[----:B------:R-:W2:Y:S04]  /*0410*/  LDG.E.64 R14, desc[UR14][R14.64] ;  /* 0x0000000e0e0e7981 */ /* 0x000ea8000c1e1b00 */
[----:B------:R-:W2:Y:S01]  /*0420*/  LDG.E.64 R20, desc[UR14][R4.64+0x10] ;  /* 0x0000100e04147981 */ /* 0x000ea2000c1e1b00 */
[----:B------:R-:W-:Y:S01]  /*0430*/  IMAD.WIDE.U32 R10, R9, 0x18, R10 ;  /* 0x00000018090a7825 */ /* 0x000fe200078e000a */
[----:B--2---:R-:W-:-:S07]  /*0440*/  DFMA R20, R20, R14, R18 ;  /* 0x0000000e1414722b */ /* 0x004fce0000000012 */
[----:B------:R2:W-:Y:S04]  /*0450*/  STG.E.64 desc[UR14][R2.64], R20 ;  /* 0x0000001402007986 */ /* 0x0005e8000c101b0e */
[----:B------:R-:W0:Y:S04]  /*0460*/  LDG.E.64 R10, desc[UR14][R10.64] ;  /* 0x0000000e0a0a7981 */ /* 0x000e28000c1e1b00 */
[----:B------:R-:W0:Y:S01]  /*0470*/  LDG.E.64 R12, desc[UR14][R4.64+0x18] ;  /* 0x0000180e040c7981 */ /* 0x000e22000c1e1b00 */
[----:B------:R-:W-:-:S04]  /*0480*/  IMAD.MOV.U32 R22, RZ, RZ, 0x8 ;  /* 0x00000008ff167424 */ /* 0x000fc800078e00ff */
[----:B------:R-:W-:Y:S01]  /*0490*/  IMAD.WIDE R22, R7, R22, UR6 ;  /* 0x0000000607167e25 */ /* 0x000fe2000f8e0216 */
[----:B0-----:R-:W-:-:S07]  /*04a0*/  DFMA R16, R12, R10, R20 ;  /* 0x0000000a0c10722b */ /* 0x001fce0000000014 */
[----:B------:R0:W-:Y:S04]  /*04b0*/  STG.E.64 desc[UR14][R2.64], R16 ;  /* 0x0000001002007986 */ /* 0x0001e8000c101b0e */
[----:B------:R-:W3:Y:S04]  /*04c0*/  LDG.E.64 R14, desc[UR14][R22.64] ;  /* 0x0000000e160e7981 */ /* 0x000ee8000c1e1b00 */
[----:B------:R-:W3:Y:S01]  /*04d0*/  LDG.E.64 R12, desc[UR14][R4.64+0x20] ;  /* 0x0000200e040c7981 */ /* 0x000ee2000c1e1b00 */
[----:B-1----:R-:W-:Y:S01]  /*04e0*/  MOV R18, 0x8 ;  /* 0x0000000800127802 */ /* 0x002fe20000000f00 */
[----:B---3--:R-:W-:-:S04]  /*04f0*/  DFMA R14, R12, R14, R16 ;  /* 0x0000000e0c0e722b */ /* 0x008fc80000000010 */
[----:B------:R-:W-:-:S03]  /*0500*/  IMAD.WIDE R12, R7, R18, UR8 ;  /* 0x00000008070c7e25 */ /* 0x000fc6000f8e0212 */
[----:B------:R1:W-:Y:S04]  /*0510*/  STG.E.64 desc[UR14][R2.64], R14 ;  /* 0x0000000e02007986 */ /* 0x0003e8000c101b0e */
[----:B------:R-:W3:Y:S04]  /*0520*/  LDG.E.64 R12, desc[UR14][R12.64] ;  /* 0x0000000e0c0c7981 */ /* 0x000ee8000c1e1b00 */
[----:B------:R-:W3:Y:S01]  /*0530*/  LDG.E.64 R10, desc[UR14][R4.64+0x28] ;  /* 0x0000280e040a7981 */ /* 0x000ee2000c1e1b00 */
[----:B--2---:R-:W-:Y:S01]  /*0540*/  MOV R20, 0x8 ;  /* 0x0000000800147802 */ /* 0x004fe20000000f00 */
[----:B---3--:R-:W-:-:S04]  /*0550*/  DFMA R18, R10, R12, R14 ;  /* 0x0000000c0a12722b */ /* 0x008fc8000000000e */
[----:B------:R-:W-:-:S03]  /*0560*/  IMAD.WIDE R10, R7, R20, UR10 ;  /* 0x0000000a070a7e25 */ /* 0x000fc6000f8e0214 */
[----:B------:R2:W-:Y:S04]  /*0570*/  STG.E.64 desc[UR14][R2.64], R18 ;  /* 0x0000001202007986 */ /* 0x0005e8000c101b0e */
[----:B------:R-:W3:Y:S04]  /*0580*/  LDG.E.64 R10, desc[UR14][R10.64] ;  /* 0x0000000e0a0a7981 */ /* 0x000ee8000c1e1b00 */
[----:B0-----:R-:W3:Y:S01]  /*0590*/  LDG.E.64 R16, desc[UR14][R4.64+0x30] ;  /* 0x0000300e04107981 */ /* 0x001ee2000c1e1b00 */
[----:B-1----:R-:W-:Y:S01]  /*05a0*/  IMAD.WIDE R14, R7, R20, UR12 ;  /* 0x0000000c070e7e25 */ /* 0x002fe2000f8e0214 */
[----:B---3--:R-:W-:-:S07]  /*05b0*/  DFMA R16, R16, R10, R18 ;  /* 0x0000000a1010722b */ /* 0x008fce0000000012 */
[----:B------:R2:W-:Y:S04]  /*05c0*/  STG.E.64 desc[UR14][R2.64], R16 ;  /* 0x0000001002007986 */ /* 0x0005e8000c101b0e */
[----:B------:R-:W3:Y:S04]  /*05d0*/  LDG.E.64 R12, desc[UR14][R4.64+0x38] ;  /* 0x0000380e040c7981 */ /* 0x000ee8000c1e1b00 */
[----:B------:R-:W3:Y:S01]  /*05e0*/  LDG.E.64 R14, desc[UR14][R14.64] ;  /* 0x0000000e0e0e7981 */ /* 0x000ee2000c1e1b00 */
[----:B------:R-:W-:-:S04]  /*05f0*/  UIADD3 UR4, UPT, UPT, UR4, 0x8, URZ ;  /* 0x0000000804047890 */ /* 0x000fc8000fffe0ff */
[----:B------:R-:W-:Y:S01]  /*0600*/  UISETP.NE.AND UP0, UPT, UR4, URZ, UPT ;  /* 0x000000ff0400728c */ /* 0x000fe2000bf05270 */
[----:B------:R-:W-:Y:S02]  /*0610*/  MOV R10, UR5 ;  /* 0x00000005000a7c02 */ /* 0x000fe40008000f00 */
[----:B------:R-:W-:-:S03]  /*0620*/  IADD3 R8, PT, PT, R8, 0x8, RZ ;  /* 0x0000000808087810 */ /* 0x000fc60007ffe0ff */
[----:B------:R-:W-:Y:S01]  /*0630*/  IMAD R7, R10, 0x8, R7 ;  /* 0x000000080a077824 */ /* 0x000fe200078e0207 */
[----:B---3--:R-:W-:-:S07]  /*0640*/  DFMA R12, R12, R14, R16 ;  /* 0x0000000e0c0c722b */ /* 0x008fce0000000010 */
[----:B------:R2:W-:Y:S01]  /*0650*/  STG.E.64 desc[UR14][R2.64], R12 ;  /* 0x0000000c02007986 */ /* 0x0005e2000c101b0e */
[----:B------:R-:W-:Y:S05]  /*0660*/  BRA.U UP0, `(.L_x_1) ;  /* 0xfffffffd00207547 */ /* 0x000fea000b83ffff */
[----:B------:R-:W-:-:S06]  /*0670*/  ULOP3.LUT UR4, UR5, 0x7ffffff8, URZ, 0xc0, !UPT ;  /* 0x7ffffff805047892 */ /* 0x000fcc000f8ec0ff */
[----:B------:R-:W-:-:S07]  /*0680*/  MOV R7, UR4 ;  /* 0x0000000400077c02 */ /* 0x000fce0008000f00 */
.L_x_0:
[----:B------:R-:W-:-:S06]  /*0690*/  ULOP3.LUT UR4, UR5, 0x7, URZ, 0xc0, !UPT ;  /* 0x0000000705047892 */ /* 0x000fcc000f8ec0ff */
[----:B------:R-:W-:-:S13]  /*06a0*/  ISETP.NE.AND P0, PT, RZ, UR4, PT ;  /* 0x00000004ff007c0c */ /* 0x000fda000bf05270 */
[----:B------:R-:W-:Y:S05]  /*06b0*/  @!P0 EXIT ;  /* 0x000000000000894d */ /* 0x000fea0003800000 */
[----:B------:R-:W-:Y:S02]  /*06c0*/  UISETP.GE.U32.AND UP0, UPT, UR4, 0x4, UPT ;  /* 0x000000040400788c */ /* 0x000fe4000bf06070 */
[----:B------:R-:W-:-:S07]  /*06d0*/  ULOP3.LUT UR4, UR5, 0x3, URZ, 0xc0, !UPT ;  /* 0x0000000305047892 */ /* 0x000fce000f8ec0ff */
[----:B------:R-:W-:Y:S05]  /*06e0*/  BRA.U !UP0, `(.L_x_2) ;  /* 0x0000000108747547 */ /* 0x000fea000b800000 */
[----:B------:R-:W0:Y:S01]  /*06f0*/  LDC.64 R4, c[0x0][0x380] ;  /* 0x0000e000ff047b82 */ /* 0x000e220000000a00 */
[----:B------:R-:W-:Y:S01]  /*0700*/  IADD3 R9, PT, PT, R6, R7, RZ ;  /* 0x0000000706097210 */ /* 0x000fe20007ffe0ff */
[----:B------:R-:W-:-:S06]  /*0710*/  IMAD R15, R7, UR5, R0 ;  /* 0x00000005070f7c24 */ /* 0x000fcc000f8e0200 */
[----:B------:R-:W1:Y:S01]  /*0720*/  LDC.64 R10, c[0x0][0x388] ;  /* 0x0000e200ff0a7b82 */ /* 0x000e620000000a00 */
[----:B0-----:R-:W-:-:S05]  /*0730*/  IMAD.WIDE R4, R9, 0x8, R4 ;  /* 0x0000000809047825 */ /* 0x001fca00078e0204 */
[----:B------:R-:W3:Y:S01]  /*0740*/  LDG.E.64 R8, desc[UR14][R4.64] ;  /* 0x0000000e04087981 */ /* 0x000ee2000c1e1b00 */
[----:B-1----:R-:W-:-:S05]  /*0750*/  IMAD.WIDE R10, R15, 0x8, R10 ;  /* 0x000000080f0a7825 */ /* 0x002fca00078e020a */
[----:B------:R-:W3:Y:S01]  /*0760*/  LDG.E.64 R14, desc[UR14][R10.64] ;  /* 0x0000000e0a0e7981 */ /* 0x000ee2000c1e1b00 */
[----:B--2---:R-:W-:Y:S01]  /*0770*/  IMAD.U32 R17, RZ, RZ, UR5 ;  /* 0x00000005ff117e24 */ /* 0x004fe2000f8e00ff */
[----:B---3-5:R-:W-:-:S03]  /*0780*/  DFMA R8, R8, R14, R12 ;  /* 0x0000000e0808722b */ /* 0x028fc6000000000c */
[----:B------:R-:W-:-:S04]  /*0790*/  IMAD.WIDE.U32 R14, R17, 0x8, R10 ;  /* 0x00000008110e7825 */ /* 0x000fc800078e000a */
[----:B------:R0:W-:Y:S04]  /*07a0*/  STG.E.64 desc[UR14][R2.64], R8 ;  /* 0x0000000802007986 */ /* 0x0001e8000c101b0e */
[----:B------:R-:W2:Y:S04]  /*07b0*/  LDG.E.64 R12, desc[UR14][R4.64+0x8] ;  /* 0x0000080e040c7981 */ /* 0x000ea8000c1e1b00 */
[----:B------:R-:W2:Y:S01]  /*07c0*/  LDG.E.64 R16, desc[UR14][R14.64] ;  /* 0x0000000e0e107981 */ /* 0x000ea2000c1e1b00 */
[----:B------:R-:W-:-:S05]  /*07d0*/  MOV R19, UR5 ;  /* 0x0000000500137c02 */ /* 0x000fca0008000f00 */
[----:B------:R-:W-:Y:S01]  /*07e0*/  IMAD.WIDE.U32 R18, R19, 0x8, R14 ;  /* 0x0000000813127825 */ /* 0x000fe200078e000e */
[----:B--2---:R-:W-:-:S07]  /*07f0*/  DFMA R16, R12, R16, R8 ;  /* 0x000000100c10722b */ /* 0x004fce0000000008 */
[----:B------:R1:W-:Y:S04]  /*0800*/  STG.E.64 desc[UR14][R2.64], R16 ;  /* 0x0000001002007986 */ /* 0x0003e8000c101b0e */
[----:B------:R-:W2:Y:S04]  /*0810*/  LDG.E.64 R10, desc[UR14][R4.64+0x10] ;  /* 0x0000100e040a7981 */ /* 0x000ea8000c1e1b00 */
[----:B------:R-:W2:Y:S01]  /*0820*/  LDG.E.64 R12, desc[UR14][R18.64] ;  /* 0x0000000e120c7981 */ /* 0x000ea2000c1e1b00 */
[----:B------:R-:W-:-:S05]  /*0830*/  MOV R21, UR5 ;  /* 0x0000000500157c02 */ /* 0x000fca0008000f00 */
[----:B0-----:R-:W-:Y:S01]  /*0840*/  IMAD.WIDE.U32 R8, R21, 0x8, R18 ;  /* 0x0000000815087825 */ /* 0x001fe200078e0012 */
[----:B--2---:R-:W-:-:S07]  /*0850*/  DFMA R10, R10, R12, R16 ;  /* 0x0000000c0a0a722b */ /* 0x004fce0000000010 */
[----:B------:R1:W-:Y:S04]  /*0860*/  STG.E.64 desc[UR14][R2.64], R10 ;  /* 0x0000000a02007986 */ /* 0x0003e8000c101b0e */
[----:B------:R-:W2:Y:S04]  /*0870*/  LDG.E.64 R12, desc[UR14][R4.64+0x18] ;  /* 0x0000180e040c7981 */ /* 0x000ea8000c1e1b00 */
[----:B------:R-:W2:Y:S01]  /*0880*/  LDG.E.64 R8, desc[UR14][R8.64] ;  /* 0x0000000e08087981 */ /* 0x000ea2000c1e1b00 */
[----:B------:R-:W-:Y:S01]  /*0890*/  IADD3 R7, PT, PT, R7, 0x4, RZ ;  /* 0x0000000407077810 */ /* 0x000fe20007ffe0ff */
[----:B--2---:R-:W-:-:S07]  /*08a0*/  DFMA R12, R12, R8, R10 ;  /* 0x000000080c0c722b */ /* 0x004fce000000000a */
[----:B------:R1:W-:Y:S04]  /*08b0*/  STG.E.64 desc[UR14][R2.64], R12 ;  /* 0x0000000c02007986 */ /* 0x0003e8000c101b0e */
.L_x_2:
[----:B------:R-:W-:-:S13]  /*08c0*/  ISETP.NE.AND P0, PT, RZ, UR4, PT ;  /* 0x00000004ff007c0c */ /* 0x000fda000bf05270 */
[----:B------:R-:W-:Y:S05]  /*08d0*/  @!P0 EXIT ;  /* 0x000000000000894d */ /* 0x000fea0003800000 */
[----:B------:R-:W-:-:S09]  /*08e0*/  UISETP.NE.AND UP0, UPT, UR4, 0x1, UPT ;  /* 0x000000010400788c */ /* 0x000fd2000bf05270 */
[----:B------:R-:W-:Y:S05]  /*08f0*/  BRA.U !UP0, `(.L_x_3) ;  /* 0x0000000108447547 */ /* 0x000fea000b800000 */
[----:B------:R-:W0:Y:S01]  /*0900*/  LDC.64 R4, c[0x0][0x380] ;  /* 0x0000e000ff047b82 */ /* 0x000e220000000a00 */
[----:B-1----:R-:W-:Y:S02]  /*0910*/  IMAD.IADD R11, R6, 0x1, R7 ;  /* 0x00000001060b7824 */ /* 0x002fe400078e0207 */
[----:B------:R-:W-:-:S05]  /*0920*/  IMAD R15, R7, UR5, R0 ;  /* 0x00000005070f7c24 */ /* 0x000fca000f8e0200 */
[----:B------:R-:W1:Y:S01]  /*0930*/  LDC.64 R8, c[0x0][0x388] ;  /* 0x0000e200ff087b82 */ /* 0x000e620000000a00 */
[----:B0-----:R-:W-:-:S05]  /*0940*/  IMAD.WIDE R10, R11, 0x8, R4 ;  /* 0x000000080b0a7825 */ /* 0x001fca00078e0204 */
[----:B------:R-:W3:Y:S01]  /*0950*/  LDG.E.64 R4, desc[UR14][R10.64] ;  /* 0x0000000e0a047981 */ /* 0x000ee2000c1e1b00 */
[----:B-1----:R-:W-:-:S05]  /*0960*/  IMAD.WIDE R14, R15, 0x8, R8 ;  /* 0x000000080f0e7825 */ /* 0x002fca00078e0208 */
[----:B------:R-:W3:Y:S01]  /*0970*/  LDG.E.64 R8, desc[UR14][R14.64] ;  /* 0x0000000e0e087981 */ /* 0x000ee2000c1e1b00 */
[----:B--2---:R-:W-:Y:S01]  /*0980*/  MOV R17, UR5 ;  /* 0x0000000500117c02 */ /* 0x004fe20008000f00 */
[----:B---3-5:R-:W-:-:S04]  /*0990*/  DFMA R4, R4, R8, R12 ;  /* 0x000000080404722b */ /* 0x028fc8000000000c */
[----:B------:R-:W-:-:S03]  /*09a0*/  IMAD.WIDE.U32 R8, R17, 0x8, R14 ;  /* 0x0000000811087825 */ /* 0x000fc600078e000e */
[----:B------:R0:W-:Y:S04]  /*09b0*/  STG.E.64 desc[UR14][R2.64], R4 ;  /* 0x0000000402007986 */ /* 0x0001e8000c101b0e */
[----:B------:R-:W2:Y:S04]  /*09c0*/  LDG.E.64 R12, desc[UR14][R10.64+0x8] ;  /* 0x0000080e0a0c7981 */ /* 0x000ea8000c1e1b00 */
[----:B------:R-:W2:Y:S01]  /*09d0*/  LDG.E.64 R8, desc[UR14][R8.64] ;  /* 0x0000000e08087981 */ /* 0x000ea2000c1e1b00 */
[----:B------:R-:W-:Y:S01]  /*09e0*/  IADD3 R7, PT, PT, R7, 0x2, RZ ;  /* 0x0000000207077810 */ /* 0x000fe20007ffe0ff */
[----:B--2---:R-:W-:-:S07]  /*09f0*/  DFMA R12, R12, R8, R4 ;  /* 0x000000080c0c722b */ /* 0x004fce0000000004 */
[----:B------:R0:W-:Y:S04]  /*0a00*/  STG.E.64 desc[UR14][R2.64], R12 ;  /* 0x0000000c02007986 */ /* 0x0001e8000c101b0e */
.L_x_3:
[----:B------:R-:W-:-:S04]  /*0a10*/  ULOP3.LUT UR4, UR5, 0x1, URZ, 0xc0, !UPT ;  /* 0x0000000105047892 */ /* 0x000fc8000f8ec0ff */
[----:B------:R-:W-:-:S06]  /*0a20*/  UISETP.NE.U32.AND UP0, UPT, UR4, 0x1, UPT ;  /* 0x000000010400788c */ /* 0x000fcc000bf05070 */
[----:B------:R-:W-:-:S13]  /*0a30*/  PLOP3.LUT P0, PT, PT, PT, UP0, 0x80, 0x8 ;  /* 0x000000000008781c */ /* 0x000fda0003f0f008 */
[----:B------:R-:W-:Y:S05]  /*0a40*/  @P0 EXIT ;  /* 0x000000000000094d */ /* 0x000fea0003800000 */
[----:B0-----:R-:W0:Y:S01]  /*0a50*/  LDC.64 R4, c[0x0][0x380] ;  /* 0x0000e000ff047b82 */ /* 0x001e220000000a00 */
[----:B-1----:R-:W-:Y:S01]  /*0a60*/  IADD3 R11, PT, PT, R6, R7, RZ ;  /* 0x00000007060b7210 */ /* 0x002fe20007ffe0ff */
[----:B------:R-:W-:-:S06]  /*0a70*/  IMAD R7, R7, UR5, R0 ;  /* 0x0000000507077c24 */ /* 0x000fcc000f8e0200 */
[----:B------:R-:W1:Y:S01]  /*0a80*/  LDC.64 R8, c[0x0][0x388] ;  /* 0x0000e200ff087b82 */ /* 0x000e620000000a00 */
[----:B0-----:R-:W-:-:S06]  /*0a90*/  IMAD.WIDE R4, R11, 0x8, R4 ;  /* 0x000000080b047825 */ /* 0x001fcc00078e0204 */
[----:B------:R-:W2:Y:S01]  /*0aa0*/  LDG.E.64 R4, desc[UR14][R4.64] ;  /* 0x0000000e04047981 */ /* 0x000ea2000c1e1b00 */
[----:B-1----:R-:W-:-:S06]  /*0ab0*/  IMAD.WIDE R6, R7, 0x8, R8 ;  /* 0x0000000807067825 */ /* 0x002fcc00078e0208 */
[----:B------:R-:W2:Y:S02]  /*0ac0*/  LDG.E.64 R6, desc[UR14][R6.64] ;  /* 0x0000000e06067981 */ /* 0x000ea4000c1e1b00 */
[----:B--2--5:R-:W-:-:S07]  /*0ad0*/  DFMA R12, R4, R6, R12 ;  /* 0x00000006040c722b */ /* 0x024fce000000000c */
[----:B------:R-:W-:Y:S01]  /*0ae0*/  STG.E.64 desc[UR14][R2.64], R12 ;  /* 0x0000000c02007986 */ /* 0x000fe2000c101b0e */
[----:B------:R-:W-:Y:S05]  /*0af0*/  EXIT ;  /* 0x000000000000794d */ /* 0x000fea0003800000 */
.L_x_4:
[----:B------:R-:W-:-:S00]  /*0b00*/  BRA `(.L_x_4) ;  /* 0xfffffffc00fc7947 */ /* 0x000fc0000383ffff */
[----:B------:R-:W-:-:S00]  /*0b10*/  NOP ;  /* 0x0000000000007918 */ /* 0x000fc00000000000 */
        /* <DEDUP_REMOVED lines=14> */
.L_x_5:


//--------------------- .nv.shared.reserved.0     --------------------------
	.section	.nv.shared.reserved.0,"aw",@nobits
	.weak		__nv_reservedSMEM_offset_0_alias
	.size		__nv_reservedSMEM_offset_0_alias, 0, 64
	.other		__nv_reservedSMEM_offset_0_alias,@"STO_CUDA_RESERVED_SHARED STV_DEFAULT"
__nv_reservedSMEM_offset_0_alias:
	.zero		0
	.zero		64


//--------------------- .nv.constant0._Z6kernelPdS_S_i --------------------------
	.section	.nv.constant0._Z6kernelPdS_S_i,"a",@progbits
	.sectionflags	@""
	.align	4
.nv.constant0._Z6kernelPdS_S_i:
	.zero		924


//--------------------- SYMBOLS --------------------------

	.type		.nv.reservedSmem.offset0,@object
	.size		.nv.reservedSmem.offset0,0x4
